//
// Generated by NVIDIA NVVM Compiler
//
// Compiler Build ID: CL-36424714
// Cuda compilation tools, release 13.0, V13.0.88
// Based on NVVM 20.0.0
//

.version 9.0
.target sm_100
.address_size 64

	// .globl	_Z15startClusteringPfS_S_iiiiiiiiiiP7clusterS1_

.visible .entry _Z15startClusteringPfS_S_iiiiiiiiiiP7clusterS1_(
	.param .u64 .ptr .align 1 _Z15startClusteringPfS_S_iiiiiiiiiiP7clusterS1__param_0,
	.param .u64 .ptr .align 1 _Z15startClusteringPfS_S_iiiiiiiiiiP7clusterS1__param_1,
	.param .u64 .ptr .align 1 _Z15startClusteringPfS_S_iiiiiiiiiiP7clusterS1__param_2,
	.param .u32 _Z15startClusteringPfS_S_iiiiiiiiiiP7clusterS1__param_3,
	.param .u32 _Z15startClusteringPfS_S_iiiiiiiiiiP7clusterS1__param_4,
	.param .u32 _Z15startClusteringPfS_S_iiiiiiiiiiP7clusterS1__param_5,
	.param .u32 _Z15startClusteringPfS_S_iiiiiiiiiiP7clusterS1__param_6,
	.param .u32 _Z15startClusteringPfS_S_iiiiiiiiiiP7clusterS1__param_7,
	.param .u32 _Z15startClusteringPfS_S_iiiiiiiiiiP7clusterS1__param_8,
	.param .u32 _Z15startClusteringPfS_S_iiiiiiiiiiP7clusterS1__param_9,
	.param .u32 _Z15startClusteringPfS_S_iiiiiiiiiiP7clusterS1__param_10,
	.param .u32 _Z15startClusteringPfS_S_iiiiiiiiiiP7clusterS1__param_11,
	.param .u32 _Z15startClusteringPfS_S_iiiiiiiiiiP7clusterS1__param_12,
	.param .u64 .ptr .align 1 _Z15startClusteringPfS_S_iiiiiiiiiiP7clusterS1__param_13,
	.param .u64 .ptr .align 1 _Z15startClusteringPfS_S_iiiiiiiiiiP7clusterS1__param_14
)
{
	.reg .pred 	%p<7>;
	.reg .b32 	%r<14>;
	.reg .b32 	%f<22>;
	.reg .b64 	%rd<22>;

	ld.param.u64 	%rd5, [_Z15startClusteringPfS_S_iiiiiiiiiiP7clusterS1__param_0];
	ld.param.u64 	%rd6, [_Z15startClusteringPfS_S_iiiiiiiiiiP7clusterS1__param_1];
	ld.param.u64 	%rd7, [_Z15startClusteringPfS_S_iiiiiiiiiiP7clusterS1__param_2];
	ld.param.u32 	%r5, [_Z15startClusteringPfS_S_iiiiiiiiiiP7clusterS1__param_4];
	ld.param.u32 	%r6, [_Z15startClusteringPfS_S_iiiiiiiiiiP7clusterS1__param_5];
	ld.param.u32 	%r7, [_Z15startClusteringPfS_S_iiiiiiiiiiP7clusterS1__param_6];
	ld.param.u32 	%r8, [_Z15startClusteringPfS_S_iiiiiiiiiiP7clusterS1__param_7];
	ld.param.u32 	%r9, [_Z15startClusteringPfS_S_iiiiiiiiiiP7clusterS1__param_8];
	ld.param.u32 	%r2, [_Z15startClusteringPfS_S_iiiiiiiiiiP7clusterS1__param_9];
	ld.param.u32 	%r10, [_Z15startClusteringPfS_S_iiiiiiiiiiP7clusterS1__param_10];
	ld.param.u32 	%r3, [_Z15startClusteringPfS_S_iiiiiiiiiiP7clusterS1__param_11];
	ld.param.u32 	%r4, [_Z15startClusteringPfS_S_iiiiiiiiiiP7clusterS1__param_12];
	ld.param.u64 	%rd3, [_Z15startClusteringPfS_S_iiiiiiiiiiP7clusterS1__param_13];
	ld.param.u64 	%rd4, [_Z15startClusteringPfS_S_iiiiiiiiiiP7clusterS1__param_14];
	cvta.to.global.u64 	%rd1, %rd7;
	cvta.to.global.u64 	%rd8, %rd6;
	cvta.to.global.u64 	%rd9, %rd5;
	mov.u32 	%r11, %ctaid.x;
	mov.u32 	%r12, %ntid.x;
	mov.u32 	%r13, %tid.x;
	mad.lo.s32 	%r1, %r11, %r12, %r13;
	cvt.rn.f32.s32 	%f4, %r5;
	mul.wide.s32 	%rd10, %r1, 4;
	add.s64 	%rd11, %rd9, %rd10;
	ld.global.f32 	%f1, [%rd11];
	sub.f32 	%f5, %f4, %f1;
	cvt.rn.f32.s32 	%f6, %r6;
	add.s64 	%rd2, %rd8, %rd10;
	ld.global.f32 	%f7, [%rd2];
	sub.f32 	%f8, %f6, %f7;
	mul.f32 	%f9, %f8, %f8;
	fma.rn.f32 	%f10, %f5, %f5, %f9;
	sqrt.rn.f32 	%f11, %f10;
	cvt.rn.f32.s32 	%f12, %r7;
	sub.f32 	%f13, %f12, %f1;
	cvt.rn.f32.s32 	%f14, %r8;
	sub.f32 	%f15, %f14, %f7;
	mul.f32 	%f16, %f15, %f15;
	fma.rn.f32 	%f2, %f13, %f13, %f16;
	cvt.rn.f32.s32 	%f3, %r9;
	setp.gtu.f32 	%p1, %f11, %f3;
	setp.ne.s32 	%p2, %r10, 1;
	or.pred  	%p3, %p2, %p1;
	@%p3 bra 	$L__BB0_2;
	cvta.to.global.u64 	%rd17, %rd3;
	mul.wide.s32 	%rd18, %r3, 12;
	add.s64 	%rd19, %rd17, %rd18;
	st.global.f32 	[%rd19], %f1;
	ld.global.f32 	%f20, [%rd2];
	st.global.f32 	[%rd19+4], %f20;
	add.s64 	%rd21, %rd1, %rd10;
	ld.global.f32 	%f21, [%rd21];
	st.global.f32 	[%rd19+8], %f21;
	bra.uni 	$L__BB0_4;
$L__BB0_2:
	sqrt.rn.f32 	%f17, %f2;
	setp.gtu.f32 	%p4, %f17, %f3;
	setp.ne.s32 	%p5, %r2, 1;
	or.pred  	%p6, %p5, %p4;
	@%p6 bra 	$L__BB0_4;
	cvta.to.global.u64 	%rd12, %rd4;
	mul.wide.s32 	%rd13, %r4, 12;
	add.s64 	%rd14, %rd12, %rd13;
	st.global.f32 	[%rd14], %f1;
	ld.global.f32 	%f18, [%rd2];
	st.global.f32 	[%rd14+4], %f18;
	add.s64 	%rd16, %rd1, %rd10;
	ld.global.f32 	%f19, [%rd16];
	st.global.f32 	[%rd14+8], %f19;
$L__BB0_4:
	ret;

}


// ===== COMPILED SASS (sm_100) =====

	.target	sm_100

	.elftype	@"ET_EXEC"


//--------------------- .note.nv.tkinfo           --------------------------
	.section	.note.nv.tkinfo,"",@"SHT_NOTE"
	.sectionflags	@"SHF_NOTE_NV_TKINFO"
	.tkinfo
        /*0018*/ 	.word	0x00000002
        /*0030*/ 	.string	""
        /*0030*/ 	.string	"ptxas"
        /*0030*/ 	.string	"Cuda compilation tools, release 13.0, V13.0.88"
        /*0030*/ 	.string	"Build cuda_13.0.r13.0/compiler.36424714_0"
        /*0030*/ 	.string	"-arch sm_100 -m 64 "



//--------------------- .note.nv.cuinfo           --------------------------
	.section	.note.nv.cuinfo,"",@"SHT_NOTE"
	.sectionflags	@"SHF_NOTE_NV_CUINFO"
        /*0018*/ 	.short	0x0002
        /*001a*/ 	.short	0x0064
        /*001c*/ 	.short	0x0082
	.zero		2


//--------------------- .nv.info                  --------------------------
	.section	.nv.info,"",@"SHT_CUDA_INFO"
	.align	4


	//----- nvinfo : EIATTR_REGCOUNT
	.align		4
        /*0000*/ 	.byte	0x04, 0x2f
        /*0002*/ 	.short	(.L_1 - .L_0)
	.align		4
.L_0:
        /*0004*/ 	.word	index@(_Z15startClusteringPfS_S_iiiiiiiiiiP7clusterS1_)
        /*0008*/ 	.word	0x00000012


	//----- nvinfo : EIATTR_FRAME_SIZE
	.align		4
.L_1:
        /*000c*/ 	.byte	0x04, 0x11
        /*000e*/ 	.short	(.L_3 - .L_2)
	.align		4
.L_2:
        /*0010*/ 	.word	index@($__internal_0_$__cuda_sm20_sqrt_rn_f32_slowpath)
        /*0014*/ 	.word	0x00000000


	//----- nvinfo : EIATTR_FRAME_SIZE
	.align		4
.L_3:
        /*0018*/ 	.byte	0x04, 0x11
        /*001a*/ 	.short	(.L_5 - .L_4)
	.align		4
.L_4:
        /*001c*/ 	.word	index@(_Z15startClusteringPfS_S_iiiiiiiiiiP7clusterS1_)
        /*0020*/ 	.word	0x00000000


	//----- nvinfo : EIATTR_MIN_STACK_SIZE
	.align		4
.L_5:
        /*0024*/ 	.byte	0x04, 0x12
        /*0026*/ 	.short	(.L_7 - .L_6)
	.align		4
.L_6:
        /*0028*/ 	.word	index@(_Z15startClusteringPfS_S_iiiiiiiiiiP7clusterS1_)
        /*002c*/ 	.word	0x00000000
.L_7:


//--------------------- .nv.compat                --------------------------
	.section	.nv.compat,"",@"SHT_CUDA_COMPAT_INFO"
	.align	4
        /*0000*/ 	.byte	0x02, 0x09, 0x00, 0x00, 0x02, 0x02, 0x01, 0x00, 0x02, 0x05, 0x05, 0x00, 0x03, 0x07, 0x01, 0x01
        /*0010*/ 	.byte	0x02, 0x03, 0x00, 0x00, 0x02, 0x06, 0x01, 0x00, 0x04, 0x0b, 0x08, 0x00, 0x01, 0x00, 0x00, 0x00
        /*0020*/ 	.byte	0x00, 0x00, 0x00, 0x00


//--------------------- .nv.info._Z15startClusteringPfS_S_iiiiiiiiiiP7clusterS1_ --------------------------
	.section	.nv.info._Z15startClusteringPfS_S_iiiiiiiiiiP7clusterS1_,"",@"SHT_CUDA_INFO"
	.sectionflags	@""
	.align	4


	//----- nvinfo : EIATTR_CUDA_API_VERSION
	.align		4
        /*0000*/ 	.byte	0x04, 0x37
        /*0002*/ 	.short	(.L_9 - .L_8)
.L_8:
        /*0004*/ 	.word	0x00000082


	//----- nvinfo : EIATTR_KPARAM_INFO
	.align		4
.L_9:
        /*0008*/ 	.byte	0x04, 0x17
        /*000a*/ 	.short	(.L_11 - .L_10)
.L_10:
        /*000c*/ 	.word	0x00000000
        /*0010*/ 	.short	0x000e
        /*0012*/ 	.short	0x0048
        /*0014*/ 	.byte	0x00, 0xf5, 0x21, 0x00


	//----- nvinfo : EIATTR_KPARAM_INFO
	.align		4
.L_11:
        /*0018*/ 	.byte	0x04, 0x17
        /*001a*/ 	.short	(.L_13 - .L_12)
.L_12:
        /*001c*/ 	.word	0x00000000
        /*0020*/ 	.short	0x000d
        /*0022*/ 	.short	0x0040
        /*0024*/ 	.byte	0x00, 0xf5, 0x21, 0x00


	//----- nvinfo : EIATTR_KPARAM_INFO
	.align		4
.L_13:
        /*0028*/ 	.byte	0x04, 0x17
        /*002a*/ 	.short	(.L_15 - .L_14)
.L_14:
        /*002c*/ 	.word	0x00000000
        /*0030*/ 	.short	0x000c
        /*0032*/ 	.short	0x003c
        /*0034*/ 	.byte	0x00, 0xf0, 0x11, 0x00


	//----- nvinfo : EIATTR_KPARAM_INFO
	.align		4
.L_15:
        /*0038*/ 	.byte	0x04, 0x17
        /*003a*/ 	.short	(.L_17 - .L_16)
.L_16:
        /*003c*/ 	.word	0x00000000
        /*0040*/ 	.short	0x000b
        /*0042*/ 	.short	0x0038
        /*0044*/ 	.byte	0x00, 0xf0, 0x11, 0x00


	//----- nvinfo : EIATTR_KPARAM_INFO
	.align		4
.L_17:
        /*0048*/ 	.byte	0x04, 0x17
        /*004a*/ 	.short	(.L_19 - .L_18)
.L_18:
        /*004c*/ 	.word	0x00000000
        /*0050*/ 	.short	0x000a
        /*0052*/ 	.short	0x0034
        /*0054*/ 	.byte	0x00, 0xf0, 0x11, 0x00


	//----- nvinfo : EIATTR_KPARAM_INFO
	.align		4
.L_19:
        /*0058*/ 	.byte	0x04, 0x17
        /*005a*/ 	.short	(.L_21 - .L_20)
.L_20:
        /*005c*/ 	.word	0x00000000
        /*0060*/ 	.short	0x0009
        /*0062*/ 	.short	0x0030
        /*0064*/ 	.byte	0x00, 0xf0, 0x11, 0x00


	//----- nvinfo : EIATTR_KPARAM_INFO
	.align		4
.L_21:
        /*0068*/ 	.byte	0x04, 0x17
        /*006a*/ 	.short	(.L_23 - .L_22)
.L_22:
        /*006c*/ 	.word	0x00000000
        /*0070*/ 	.short	0x0008
        /*0072*/ 	.short	0x002c
        /*0074*/ 	.byte	0x00, 0xf0, 0x11, 0x00


	//----- nvinfo : EIATTR_KPARAM_INFO
	.align		4
.L_23:
        /*0078*/ 	.byte	0x04, 0x17
        /*007a*/ 	.short	(.L_25 - .L_24)
.L_24:
        /*007c*/ 	.word	0x00000000
        /*0080*/ 	.short	0x0007
        /*0082*/ 	.short	0x0028
        /*0084*/ 	.byte	0x00, 0xf0, 0x11, 0x00


	//----- nvinfo : EIATTR_KPARAM_INFO
	.align		4
.L_25:
        /*0088*/ 	.byte	0x04, 0x17
        /*008a*/ 	.short	(.L_27 - .L_26)
.L_26:
        /*008c*/ 	.word	0x00000000
        /*0090*/ 	.short	0x0006
        /*0092*/ 	.short	0x0024
        /*0094*/ 	.byte	0x00, 0xf0, 0x11, 0x00


	//----- nvinfo : EIATTR_KPARAM_INFO
	.align		4
.L_27:
        /*0098*/ 	.byte	0x04, 0x17
        /*009a*/ 	.short	(.L_29 - .L_28)
.L_28:
        /*009c*/ 	.word	0x00000000
        /*00a0*/ 	.short	0x0005
        /*00a2*/ 	.short	0x0020
        /*00a4*/ 	.byte	0x00, 0xf0, 0x11, 0x00


	//----- nvinfo : EIATTR_KPARAM_INFO
	.align		4
.L_29:
        /*00a8*/ 	.byte	0x04, 0x17
        /*00aa*/ 	.short	(.L_31 - .L_30)
.L_30:
        /*00ac*/ 	.word	0x00000000
        /*00b0*/ 	.short	0x0004
        /*00b2*/ 	.short	0x001c
        /*00b4*/ 	.byte	0x00, 0xf0, 0x11, 0x00


	//----- nvinfo : EIATTR_KPARAM_INFO
	.align		4
.L_31:
        /*00b8*/ 	.byte	0x04, 0x17
        /*00ba*/ 	.short	(.L_33 - .L_32)
.L_32:
        /*00bc*/ 	.word	0x00000000
        /*00c0*/ 	.short	0x0003
        /*00c2*/ 	.short	0x0018
        /*00c4*/ 	.byte	0x00, 0xf0, 0x11, 0x00


	//----- nvinfo : EIATTR_KPARAM_INFO
	.align		4
.L_33:
        /*00c8*/ 	.byte	0x04, 0x17
        /*00ca*/ 	.short	(.L_35 - .L_34)
.L_34:
        /*00cc*/ 	.word	0x00000000
        /*00d0*/ 	.short	0x0002
        /*00d2*/ 	.short	0x0010
        /*00d4*/ 	.byte	0x00, 0xf5, 0x21, 0x00


	//----- nvinfo : EIATTR_KPARAM_INFO
	.align		4
.L_35:
        /*00d8*/ 	.byte	0x04, 0x17
        /*00da*/ 	.short	(.L_37 - .L_36)
.L_36:
        /*00dc*/ 	.word	0x00000000
        /*00e0*/ 	.short	0x0001
        /*00e2*/ 	.short	0x0008
        /*00e4*/ 	.byte	0x00, 0xf5, 0x21, 0x00


	//----- nvinfo : EIATTR_KPARAM_INFO
	.align		4
.L_37:
        /*00e8*/ 	.byte	0x04, 0x17
        /*00ea*/ 	.short	(.L_39 - .L_38)
.L_38:
        /*00ec*/ 	.word	0x00000000
        /*00f0*/ 	.short	0x0000
        /*00f2*/ 	.short	0x0000
        /*00f4*/ 	.byte	0x00, 0xf5, 0x21, 0x00


	//----- nvinfo : EIATTR_SPARSE_MMA_MASK
	.align		4
.L_39:
        /*00f8*/ 	.byte	0x03, 0x50
        /*00fa*/ 	.short	0x0000


	//----- nvinfo : EIATTR_MAXREG_COUNT
	.align		4
        /*00fc*/ 	.byte	0x03, 0x1b
        /*00fe*/ 	.short	0x00ff


	//----- nvinfo : EIATTR_MERCURY_ISA_VERSION
	.align		4
        /*0100*/ 	.byte	0x03, 0x5f
        /*0102*/ 	.short	0x0101


	//----- nvinfo : EIATTR_VRC_CTA_INIT_COUNT
	.align		4
        /*0104*/ 	.byte	0x02, 0x4a
	.zero		1
	.zero		1


	//----- nvinfo : EIATTR_EXIT_INSTR_OFFSETS
	.align		4
        /*0108*/ 	.byte	0x04, 0x1c
        /*010a*/ 	.short	(.L_41 - .L_40)


	//   ....[0]....
.L_40:
        /*010c*/ 	.word	0x00000370


	//   ....[1]....
        /*0110*/ 	.word	0x00000480


	//   ....[2]....
        /*0114*/ 	.word	0x00000530


	//----- nvinfo : EIATTR_CRS_STACK_SIZE
	.align		4
.L_41:
        /*0118*/ 	.byte	0x04, 0x1e
        /*011a*/ 	.short	(.L_43 - .L_42)
.L_42:
        /*011c*/ 	.word	0x00000000


	//----- nvinfo : EIATTR_CBANK_PARAM_SIZE
	.align		4
.L_43:
        /*0120*/ 	.byte	0x03, 0x19
        /*0122*/ 	.short	0x0050


	//----- nvinfo : EIATTR_PARAM_CBANK
	.align		4
        /*0124*/ 	.byte	0x04, 0x0a
        /*0126*/ 	.short	(.L_45 - .L_44)
	.align		4
.L_44:
        /*0128*/ 	.word	index@(.nv.constant0._Z15startClusteringPfS_S_iiiiiiiiiiP7clusterS1_)
        /*012c*/ 	.short	0x0380
        /*012e*/ 	.short	0x0050


	//----- nvinfo : EIATTR_SW_WAR
	.align		4
.L_45:
        /*0130*/ 	.byte	0x04, 0x36
        /*0132*/ 	.short	(.L_47 - .L_46)
.L_46:
        /*0134*/ 	.word	0x00000008
.L_47:


//--------------------- .nv.callgraph             --------------------------
	.section	.nv.callgraph,"",@"SHT_CUDA_CALLGRAPH"
	.align	4
	.sectionentsize	8
	.align		4
        /*0000*/ 	.word	0x00000000
	.align		4
        /*0004*/ 	.word	0xffffffff
	.align		4
        /*0008*/ 	.word	0x00000000
	.align		4
        /*000c*/ 	.word	0xfffffffe
	.align		4
        /*0010*/ 	.word	0x00000000
	.align		4
        /*0014*/ 	.word	0xfffffffd
	.align		4
        /*0018*/ 	.word	0x00000000
	.align		4
        /*001c*/ 	.word	0xfffffffc


//--------------------- .text._Z15startClusteringPfS_S_iiiiiiiiiiP7clusterS1_ --------------------------
	.section	.text._Z15startClusteringPfS_S_iiiiiiiiiiP7clusterS1_,"ax",@progbits
	.align	128
        .global         _Z15startClusteringPfS_S_iiiiiiiiiiP7clusterS1_
        .type           _Z15startClusteringPfS_S_iiiiiiiiiiP7clusterS1_,@function
        .size           _Z15startClusteringPfS_S_iiiiiiiiiiP7clusterS1_,(.L_x_8 - _Z15startClusteringPfS_S_iiiiiiiiiiP7clusterS1_)
        .other          _Z15startClusteringPfS_S_iiiiiiiiiiP7clusterS1_,@"STO_CUDA_ENTRY STV_DEFAULT"
_Z15startClusteringPfS_S_iiiiiiiiiiP7clusterS1_:
.text._Z15startClusteringPfS_S_iiiiiiiiiiP7clusterS1_:
[----:B------:R-:W-:Y:S01]  /*0000*/  LDC R1, c[0x0][0x37c] ;  /* 0x0000df00ff017b82 */ /* 0x000fe20000000800 */
[----:B------:R-:W0:Y:S07]  /*0010*/  S2R R5, SR_TID.X ;  /* 0x0000000000057919 */ /* 0x000e2e0000002100 */
[----:B------:R-:W0:Y:S01]  /*0020*/  S2UR UR6, SR_CTAID.X ;  /* 0x00000000000679c3 */ /* 0x000e220000002500 */
[----:B------:R-:W1:Y:S01]  /*0030*/  LDCU.64 UR4, c[0x0][0x358] ;  /* 0x00006b00ff0477ac */ /* 0x000e620008000a00 */
[----:B------:R-:W2:Y:S06]  /*0040*/  LDCU UR7, c[0x0][0x3a0] ;  /* 0x00007400ff0777ac */ /* 0x000eac0008000800 */
[----:B------:R-:W0:Y:S08]  /*0050*/  LDC R4, c[0x0][0x360] ;  /* 0x0000d800ff047b82 */ /* 0x000e300000000800 */
[----:B------:R-:W3:Y:S08]  /*0060*/  LDC.64 R2, c[0x0][0x388] ;  /* 0x0000e200ff027b82 */ /* 0x000ef00000000a00 */
[----:B------:R-:W4:Y:S01]  /*0070*/  LDC.64 R8, c[0x0][0x380] ;  /* 0x0000e000ff087b82 */ /* 0x000f220000000a00 */
[----:B0-----:R-:W-:Y:S01]  /*0080*/  IMAD R4, R4, UR6, R5 ;  /* 0x0000000604047c24 */ /* 0x001fe2000f8e0205 */
[----:B------:R-:W0:Y:S03]  /*0090*/  LDCU UR6, c[0x0][0x39c] ;  /* 0x00007380ff0677ac */ /* 0x000e260008000800 */
[----:B---3--:R-:W-:-:S05]  /*00a0*/  IMAD.WIDE R2, R4, 0x4, R2 ;  /* 0x0000000404027825 */ /* 0x008fca00078e0202 */
[----:B-1----:R-:W3:Y:S01]  /*00b0*/  LDG.E R6, desc[UR4][R2.64] ;  /* 0x0000000402067981 */ /* 0x002ee2000c1e1900 */
[----:B----4-:R-:W-:-:S05]  /*00c0*/  IMAD.WIDE R8, R4, 0x4, R8 ;  /* 0x0000000404087825 */ /* 0x010fca00078e0208 */
[----:B------:R-:W4:Y:S01]  /*00d0*/  LDG.E R5, desc[UR4][R8.64] ;  /* 0x0000000408057981 */ /* 0x000f22000c1e1900 */
[----:B--2---:R-:W-:Y:S02]  /*00e0*/  I2FP.F32.S32 R7, UR7 ;  /* 0x0000000700077c45 */ /* 0x004fe40008201400 */
[----:B0-----:R-:W-:Y:S01]  /*00f0*/  I2FP.F32.S32 R0, UR6 ;  /* 0x0000000600007c45 */ /* 0x001fe20008201400 */
[----:B------:R-:W-:Y:S02]  /*0100*/  BSSY.RECONVERGENT B0, `(.L_x_0) ;  /* 0x0000010000007945 */ /* 0x000fe40003800200 */
[----:B---3--:R-:W-:-:S04]  /*0110*/  FADD R7, R7, -R6 ;  /* 0x8000000607077221 */ /* 0x008fc80000000000 */
[----:B------:R-:W-:Y:S01]  /*0120*/  FMUL R7, R7, R7 ;  /* 0x0000000707077220 */ /* 0x000fe20000400000 */
[----:B----4-:R-:W-:-:S04]  /*0130*/  FADD R0, R0, -R5 ;  /* 0x8000000500007221 */ /* 0x010fc80000000000 */
[----:B------:R-:W-:-:S05]  /*0140*/  FFMA R0, R0, R0, R7 ;  /* 0x0000000000007223 */ /* 0x000fca0000000007 */
[----:B------:R-:W-:Y:S01]  /*0150*/  IADD3 R10, PT, PT, R0, -0xd000000, RZ ;  /* 0xf3000000000a7810 */ /* 0x000fe20007ffe0ff */
[----:B------:R0:W1:Y:S03]  /*0160*/  MUFU.RSQ R7, R0 ;  /* 0x0000000000077308 */ /* 0x0000660000001400 */
[----:B------:R-:W-:-:S13]  /*0170*/  ISETP.GT.U32.AND P0, PT, R10, 0x727fffff, PT ;  /* 0x727fffff0a00780c */ /* 0x000fda0003f04070 */
[----:B0-----:R-:W-:Y:S05]  /*0180*/  @!P0 BRA `(.L_x_1) ;  /* 0x00000000000c8947 */ /* 0x001fea0003800000 */
[----:B------:R-:W-:-:S07]  /*0190*/  MOV R13, 0x1b0 ;  /* 0x000001b0000d7802 */ /* 0x000fce0000000f00 */
[----:B-1----:R-:W-:Y:S05]  /*01a0*/  CALL.REL.NOINC `($__internal_0_$__cuda_sm20_sqrt_rn_f32_slowpath) ;  /* 0x0000000000e47944 */ /* 0x002fea0003c00000 */
[----:B------:R-:W-:Y:S05]  /*01b0*/  BRA `(.L_x_2) ;  /* 0x0000000000107947 */ /* 0x000fea0003800000 */
.L_x_1:
[----:B-1----:R-:W-:Y:S01]  /*01c0*/  FMUL.FTZ R9, R0, R7 ;  /* 0x0000000700097220 */ /* 0x002fe20000410000 */
[----:B------:R-:W-:-:S03]  /*01d0*/  FMUL.FTZ R7, R7, 0.5 ;  /* 0x3f00000007077820 */ /* 0x000fc60000410000 */
[----:B------:R-:W-:-:S04]  /*01e0*/  FFMA R0, -R9, R9, R0 ;  /* 0x0000000909007223 */ /* 0x000fc80000000100 */
[----:B------:R-:W-:-:S07]  /*01f0*/  FFMA R0, R0, R7, R9 ;  /* 0x0000000700007223 */ /* 0x000fce0000000009 */
.L_x_2:
[----:B------:R-:W-:Y:S05]  /*0200*/  BSYNC.RECONVERGENT B0 ;  /* 0x0000000000007941 */ /* 0x000fea0003800200 */
.L_x_0:
[----:B------:R-:W0:Y:S01]  /*0210*/  LDCU.64 UR8, c[0x0][0x3a8] ;  /* 0x00007500ff0877ac */ /* 0x000e220008000a00 */
[----:B------:R-:W1:Y:S01]  /*0220*/  LDC R8, c[0x0][0x3b4] ;  /* 0x0000ed00ff087b82 */ /* 0x000e620000000800 */
[----:B------:R-:W2:Y:S01]  /*0230*/  LDCU UR6, c[0x0][0x3a4] ;  /* 0x00007480ff0677ac */ /* 0x000ea20008000800 */
[----:B0-----:R-:W-:-:S04]  /*0240*/  I2FP.F32.S32 R7, UR9 ;  /* 0x0000000900077c45 */ /* 0x001fc80008201400 */
[----:B------:R-:W-:-:S04]  /*0250*/  FSETP.GTU.AND P0, PT, R0, R7, PT ;  /* 0x000000070000720b */ /* 0x000fc80003f0c000 */
[----:B-1----:R-:W-:-:S13]  /*0260*/  ISETP.NE.OR P0, PT, R8, 0x1, P0 ;  /* 0x000000010800780c */ /* 0x002fda0000705670 */
[----:B------:R-:W0:Y:S08]  /*0270*/  @!P0 LDC R11, c[0x0][0x3b8] ;  /* 0x0000ee00ff0b8b82 */ /* 0x000e300000000800 */
[----:B------:R-:W0:Y:S02]  /*0280*/  @!P0 LDC.64 R8, c[0x0][0x3c0] ;  /* 0x0000f000ff088b82 */ /* 0x000e240000000a00 */
[----:B0-----:R-:W-:-:S06]  /*0290*/  @!P0 IMAD.WIDE R8, R11, 0xc, R8 ;  /* 0x0000000c0b088825 */ /* 0x001fcc00078e0208 */
[----:B------:R-:W0:Y:S01]  /*02a0*/  @!P0 LDC.64 R10, c[0x0][0x390] ;  /* 0x0000e400ff0a8b82 */ /* 0x000e220000000a00 */
[----:B------:R1:W-:Y:S04]  /*02b0*/  @!P0 STG.E desc[UR4][R8.64], R5 ;  /* 0x0000000508008986 */ /* 0x0003e8000c101904 */
[----:B------:R-:W3:Y:S01]  /*02c0*/  @!P0 LDG.E R15, desc[UR4][R2.64] ;  /* 0x00000004020f8981 */ /* 0x000ee2000c1e1900 */
[----:B0-----:R-:W-:-:S03]  /*02d0*/  @!P0 IMAD.WIDE R10, R4, 0x4, R10 ;  /* 0x00000004040a8825 */ /* 0x001fc600078e020a */
[----:B---3--:R1:W-:Y:S04]  /*02e0*/  @!P0 STG.E desc[UR4][R8.64+0x4], R15 ;  /* 0x0000040f08008986 */ /* 0x0083e8000c101904 */
[----:B------:R-:W3:Y:S01]  /*02f0*/  @!P0 LDG.E R11, desc[UR4][R10.64] ;  /* 0x000000040a0b8981 */ /* 0x000ee2000c1e1900 */
[----:B------:R-:W-:Y:S02]  /*0300*/  I2FP.F32.S32 R13, UR8 ;  /* 0x00000008000d7c45 */ /* 0x000fe40008201400 */
[----:B--2---:R-:W-:-:S03]  /*0310*/  I2FP.F32.S32 R0, UR6 ;  /* 0x0000000600007c45 */ /* 0x004fc60008201400 */
[----:B------:R-:W-:Y:S02]  /*0320*/  FADD R13, -R6, R13 ;  /* 0x0000000d060d7221 */ /* 0x000fe40000000100 */
[----:B------:R-:W-:Y:S02]  /*0330*/  FADD R0, -R5, R0 ;  /* 0x0000000005007221 */ /* 0x000fe40000000100 */
[----:B------:R-:W-:-:S04]  /*0340*/  FMUL R13, R13, R13 ;  /* 0x0000000d0d0d7220 */ /* 0x000fc80000400000 */
[----:B------:R-:W-:Y:S01]  /*0350*/  FFMA R0, R0, R0, R13 ;  /* 0x0000000000007223 */ /* 0x000fe2000000000d */
[----:B---3--:R1:W-:Y:S01]  /*0360*/  @!P0 STG.E desc[UR4][R8.64+0x8], R11 ;  /* 0x0000080b08008986 */ /* 0x0083e2000c101904 */
[----:B------:R-:W-:Y:S05]  /*0370*/  @!P0 EXIT ;  /* 0x000000000000894d */ /* 0x000fea0003800000 */
[----:B------:R-:W-:Y:S01]  /*0380*/  IADD3 R6, PT, PT, R0, -0xd000000, RZ ;  /* 0xf300000000067810 */ /* 0x000fe20007ffe0ff */
[----:B-1----:R0:W1:Y:S01]  /*0390*/  MUFU.RSQ R9, R0 ;  /* 0x0000000000097308 */ /* 0x0020620000001400 */
[----:B------:R-:W-:Y:S02]  /*03a0*/  BSSY.RECONVERGENT B0, `(.L_x_3) ;  /* 0x000000a000007945 */ /* 0x000fe40003800200 */
[----:B------:R-:W-:-:S13]  /*03b0*/  ISETP.GT.U32.AND P0, PT, R6, 0x727fffff, PT ;  /* 0x727fffff0600780c */ /* 0x000fda0003f04070 */
[----:B0-----:R-:W-:Y:S05]  /*03c0*/  @!P0 BRA `(.L_x_4) ;  /* 0x00000000000c8947 */ /* 0x001fea0003800000 */
[----:B------:R-:W-:-:S07]  /*03d0*/  MOV R13, 0x3f0 ;  /* 0x000003f0000d7802 */ /* 0x000fce0000000f00 */
[----:B-1----:R-:W-:Y:S05]  /*03e0*/  CALL.REL.NOINC `($__internal_0_$__cuda_sm20_sqrt_rn_f32_slowpath) ;  /* 0x0000000000547944 */ /* 0x002fea0003c00000 */
[----:B------:R-:W-:Y:S05]  /*03f0*/  BRA `(.L_x_5) ;  /* 0x0000000000107947 */ /* 0x000fea0003800000 */
.L_x_4:
[----:B-1----:R-:W-:Y:S01]  /*0400*/  FMUL.FTZ R11, R0, R9 ;  /* 0x00000009000b7220 */ /* 0x002fe20000410000 */
[----:B------:R-:W-:-:S03]  /*0410*/  FMUL.FTZ R9, R9, 0.5 ;  /* 0x3f00000009097820 */ /* 0x000fc60000410000 */
[----:B------:R-:W-:-:S04]  /*0420*/  FFMA R0, -R11, R11, R0 ;  /* 0x0000000b0b007223 */ /* 0x000fc80000000100 */
[----:B------:R-:W-:-:S07]  /*0430*/  FFMA R0, R0, R9, R11 ;  /* 0x0000000900007223 */ /* 0x000fce000000000b */
.L_x_5:
[----:B------:R-:W-:Y:S05]  /*0440*/  BSYNC.RECONVERGENT B0 ;  /* 0x0000000000007941 */ /* 0x000fea0003800200 */
.L_x_3:
[----:B------:R-:W0:Y:S01]  /*0450*/  LDC R6, c[0x0][0x3b0] ;  /* 0x0000ec00ff067b82 */ /* 0x000e220000000800 */
[----:B------:R-:W-:-:S04]  /*0460*/  FSETP.GTU.AND P0, PT, R0, R7, PT ;  /* 0x000000070000720b */ /* 0x000fc80003f0c000 */
[----:B0-----:R-:W-:-:S13]  /*0470*/  ISETP.NE.OR P0, PT, R6, 0x1, P0 ;  /* 0x000000010600780c */ /* 0x001fda0000705670 */
[----:B------:R-:W-:Y:S05]  /*0480*/  @P0 EXIT ;  /* 0x000000000000094d */ /* 0x000fea0003800000 */
[----:B------:R-:W0:Y:S08]  /*0490*/  LDC R9, c[0x0][0x3bc] ;  /* 0x0000ef00ff097b82 */ /* 0x000e300000000800 */
[----:B------:R-:W0:Y:S02]  /*04a0*/  LDC.64 R6, c[0x0][0x3c8] ;  /* 0x0000f200ff067b82 */ /* 0x000e240000000a00 */
[----:B0-----:R-:W-:-:S06]  /*04b0*/  IMAD.WIDE R6, R9, 0xc, R6 ;  /* 0x0000000c09067825 */ /* 0x001fcc00078e0206 */
[----:B------:R-:W0:Y:S01]  /*04c0*/  LDC.64 R8, c[0x0][0x390] ;  /* 0x0000e400ff087b82 */ /* 0x000e220000000a00 */
[----:B------:R-:W-:Y:S04]  /*04d0*/  STG.E desc[UR4][R6.64], R5 ;  /* 0x0000000506007986 */ /* 0x000fe8000c101904 */
[----:B------:R-:W2:Y:S01]  /*04e0*/  LDG.E R3, desc[UR4][R2.64] ;  /* 0x0000000402037981 */ /* 0x000ea2000c1e1900 */
[----:B0-----:R-:W-:-:S03]  /*04f0*/  IMAD.WIDE R8, R4, 0x4, R8 ;  /* 0x0000000404087825 */ /* 0x001fc600078e0208 */
[----:B--2---:R-:W-:Y:S04]  /*0500*/  STG.E desc[UR4][R6.64+0x4], R3 ;  /* 0x0000040306007986 */ /* 0x004fe8000c101904 */
[----:B------:R-:W2:Y:S04]  /*0510*/  LDG.E R9, desc[UR4][R8.64] ;  /* 0x0000000408097981 */ /* 0x000ea8000c1e1900 */
[----:B--2---:R-:W-:Y:S01]  /*0520*/  STG.E desc[UR4][R6.64+0x8], R9 ;  /* 0x0000080906007986 */ /* 0x004fe2000c101904 */
[----:B------:R-:W-:Y:S05]  /*0530*/  EXIT ;  /* 0x000000000000794d */ /* 0x000fea0003800000 */
        .weak           $__internal_0_$__cuda_sm20_sqrt_rn_f32_slowpath
        .type           $__internal_0_$__cuda_sm20_sqrt_rn_f32_slowpath,@function
        .size           $__internal_0_$__cuda_sm20_sqrt_rn_f32_slowpath,(.L_x_8 - $__internal_0_$__cuda_sm20_sqrt_rn_f32_slowpath)
$__internal_0_$__cuda_sm20_sqrt_rn_f32_slowpath:
[----:B------:R-:W-:-:S13]  /*0540*/  LOP3.LUT P0, RZ, R0, 0x7fffffff, RZ, 0xc0, !PT ;  /* 0x7fffffff00ff7812 */ /* 0x000fda000780c0ff */
[----:B------:R-:W-:Y:S01]  /*0550*/  @!P0 MOV R8, R0 ;  /* 0x0000000000088202 */ /* 0x000fe20000000f00 */
[----:B------:R-:W-:Y:S06]  /*0560*/  @!P0 BRA `(.L_x_6) ;  /* 0x0000000000408947 */ /* 0x000fec0003800000 */
[----:B------:R-:W-:-:S13]  /*0570*/  FSETP.GEU.FTZ.AND P0, PT, R0, RZ, PT ;  /* 0x000000ff0000720b */ /* 0x000fda0003f1e000 */
[----:B------:R-:W-:Y:S01]  /*0580*/  @!P0 MOV R8, 0x7fffffff ;  /* 0x7fffffff00088802 */ /* 0x000fe20000000f00 */
[----:B------:R-:W-:Y:S06]  /*0590*/  @!P0 BRA `(.L_x_6) ;  /* 0x0000000000348947 */ /* 0x000fec0003800000 */
[----:B------:R-:W-:-:S13]  /*05a0*/  FSETP.GTU.FTZ.AND P0, PT, |R0|, +INF , PT ;  /* 0x7f8000000000780b */ /* 0x000fda0003f1c200 */
[----:B------:R-:W-:Y:S01]  /*05b0*/  @P0 FADD.FTZ R8, R0, 1 ;  /* 0x3f80000000080421 */ /* 0x000fe20000010000 */
[----:B------:R-:W-:Y:S06]  /*05c0*/  @P0 BRA `(.L_x_6) ;  /* 0x0000000000280947 */ /* 0x000fec0003800000 */
[----:B------:R-:W-:-:S13]  /*05d0*/  FSETP.NEU.FTZ.AND P0, PT, |R0|, +INF , PT ;  /* 0x7f8000000000780b */ /* 0x000fda0003f1d200 */
[----:B------:R-:W-:-:S04]  /*05e0*/  @P0 FFMA R9, R0, 1.84467440737095516160e+19, RZ ;  /* 0x5f80000000090823 */ /* 0x000fc800000000ff */
[----:B------:R-:W0:Y:S02]  /*05f0*/  @P0 MUFU.RSQ R8, R9 ;  /* 0x0000000900080308 */ /* 0x000e240000001400 */
[----:B0-----:R-:W-:Y:S01]  /*0600*/  @P0 FMUL.FTZ R10, R9, R8 ;  /* 0x00000008090a0220 */ /* 0x001fe20000410000 */
[----:B------:R-:W-:Y:S01]  /*0610*/  @P0 FMUL.FTZ R12, R8, 0.5 ;  /* 0x3f000000080c0820 */ /* 0x000fe20000410000 */
[----:B------:R-:W-:Y:S02]  /*0620*/  @!P0 MOV R8, R0 ;  /* 0x0000000000088202 */ /* 0x000fe40000000f00 */
[----:B------:R-:W-:-:S04]  /*0630*/  @P0 FADD.FTZ R11, -R10, -RZ ;  /* 0x800000ff0a0b0221 */ /* 0x000fc80000010100 */
[----:B------:R-:W-:-:S04]  /*0640*/  @P0 FFMA R11, R10, R11, R9 ;  /* 0x0000000b0a0b0223 */ /* 0x000fc80000000009 */
[----:B------:R-:W-:-:S04]  /*0650*/  @P0 FFMA R11, R11, R12, R10 ;  /* 0x0000000c0b0b0223 */ /* 0x000fc8000000000a */
[----:B------:R-:W-:-:S07]  /*0660*/  @P0 FMUL.FTZ R8, R11, 2.3283064365386962891e-10 ;  /* 0x2f8000000b080820 */ /* 0x000fce0000410000 */
.L_x_6:
[----:B------:R-:W-:Y:S01]  /*0670*/  HFMA2 R9, -RZ, RZ, 0, 0 ;  /* 0x00000000ff097431 */ /* 0x000fe200000001ff */
[----:B------:R-:W-:Y:S02]  /*0680*/  MOV R0, R8 ;  /* 0x0000000800007202 */ /* 0x000fe40000000f00 */
[----:B------:R-:W-:-:S04]  /*0690*/  MOV R8, R13 ;  /* 0x0000000d00087202 */ /* 0x000fc80000000f00 */
[----:B------:R-:W-:Y:S05]  /*06a0*/  RET.REL.NODEC R8 `(_Z15startClusteringPfS_S_iiiiiiiiiiP7clusterS1_) ;  /* 0xfffffff808547950 */ /* 0x000fea0003c3ffff */
.L_x_7:
[----:B------:R-:W-:-:S00]  /*06b0*/  BRA `(.L_x_7) ;  /* 0xfffffffc00fc7947 */ /* 0x000fc0000383ffff */
[----:B------:R-:W-:-:S00]  /*06c0*/  NOP ;  /* 0x0000000000007918 */ /* 0x000fc00000000000 */
        /* <DEDUP_REMOVED lines=11> */
.L_x_8:


//--------------------- .nv.shared.reserved.0     --------------------------
	.section	.nv.shared.reserved.0,"aw",@nobits
	.weak		__nv_reservedSMEM_offset_0_alias
	.size		__nv_reservedSMEM_offset_0_alias, 0, 64
	.other		__nv_reservedSMEM_offset_0_alias,@"STO_CUDA_RESERVED_SHARED STV_DEFAULT"
__nv_reservedSMEM_offset_0_alias:
	.zero		0
	.zero		64


//--------------------- .nv.constant0._Z15startClusteringPfS_S_iiiiiiiiiiP7clusterS1_ --------------------------
	.section	.nv.constant0._Z15startClusteringPfS_S_iiiiiiiiiiP7clusterS1_,"a",@progbits
	.sectionflags	@""
	.align	4
.nv.constant0._Z15startClusteringPfS_S_iiiiiiiiiiP7clusterS1_:
	.zero		976


//--------------------- SYMBOLS --------------------------

	.type		.nv.reservedSmem.offset0,@object
	.size		.nv.reservedSmem.offset0,0x4
